//
// Generated by NVIDIA NVVM Compiler
//
// Compiler Build ID: CL-36424714
// Cuda compilation tools, release 13.0, V13.0.88
// Based on NVVM 20.0.0
//

.version 9.0
.target sm_100
.address_size 64

	// .globl	_Z11mul2_kernelPKfPfi

.visible .entry _Z11mul2_kernelPKfPfi(
	.param .u64 .ptr .align 1 _Z11mul2_kernelPKfPfi_param_0,
	.param .u64 .ptr .align 1 _Z11mul2_kernelPKfPfi_param_1,
	.param .u32 _Z11mul2_kernelPKfPfi_param_2
)
{
	.reg .pred 	%p<2>;
	.reg .b32 	%r<6>;
	.reg .b32 	%f<3>;
	.reg .b64 	%rd<8>;

	ld.param.u64 	%rd1, [_Z11mul2_kernelPKfPfi_param_0];
	ld.param.u64 	%rd2, [_Z11mul2_kernelPKfPfi_param_1];
	ld.param.u32 	%r2, [_Z11mul2_kernelPKfPfi_param_2];
	mov.u32 	%r3, %ctaid.x;
	mov.u32 	%r4, %ntid.x;
	mov.u32 	%r5, %tid.x;
	mad.lo.s32 	%r1, %r3, %r4, %r5;
	setp.ge.s32 	%p1, %r1, %r2;
	@%p1 bra 	$L__BB0_2;
	cvta.to.global.u64 	%rd3, %rd1;
	cvta.to.global.u64 	%rd4, %rd2;
	mul.wide.s32 	%rd5, %r1, 4;
	add.s64 	%rd6, %rd3, %rd5;
	ld.global.nc.f32 	%f1, [%rd6];
	add.f32 	%f2, %f1, %f1;
	add.s64 	%rd7, %rd4, %rd5;
	st.global.f32 	[%rd7], %f2;
$L__BB0_2:
	ret;

}


// ===== COMPILED SASS (sm_100) =====

	.target	sm_100

	.elftype	@"ET_EXEC"


//--------------------- .note.nv.tkinfo           --------------------------
	.section	.note.nv.tkinfo,"",@"SHT_NOTE"
	.sectionflags	@"SHF_NOTE_NV_TKINFO"
	.tkinfo
        /*0018*/ 	.word	0x00000002
        /*0030*/ 	.string	""
        /*0030*/ 	.string	"ptxas"
        /*0030*/ 	.string	"Cuda compilation tools, release 13.0, V13.0.88"
        /*0030*/ 	.string	"Build cuda_13.0.r13.0/compiler.36424714_0"
        /*0030*/ 	.string	"-arch sm_100 -m 64 "



//--------------------- .note.nv.cuinfo           --------------------------
	.section	.note.nv.cuinfo,"",@"SHT_NOTE"
	.sectionflags	@"SHF_NOTE_NV_CUINFO"
        /*0018*/ 	.short	0x0002
        /*001a*/ 	.short	0x0064
        /*001c*/ 	.short	0x0082
	.zero		2


//--------------------- .nv.info                  --------------------------
	.section	.nv.info,"",@"SHT_CUDA_INFO"
	.align	4


	//----- nvinfo : EIATTR_REGCOUNT
	.align		4
        /*0000*/ 	.byte	0x04, 0x2f
        /*0002*/ 	.short	(.L_1 - .L_0)
	.align		4
.L_0:
        /*0004*/ 	.word	index@(_Z11mul2_kernelPKfPfi)
        /*0008*/ 	.word	0x0000000a


	//----- nvinfo : EIATTR_FRAME_SIZE
	.align		4
.L_1:
        /*000c*/ 	.byte	0x04, 0x11
        /*000e*/ 	.short	(.L_3 - .L_2)
	.align		4
.L_2:
        /*0010*/ 	.word	index@(_Z11mul2_kernelPKfPfi)
        /*0014*/ 	.word	0x00000000


	//----- nvinfo : EIATTR_MIN_STACK_SIZE
	.align		4
.L_3:
        /*0018*/ 	.byte	0x04, 0x12
        /*001a*/ 	.short	(.L_5 - .L_4)
	.align		4
.L_4:
        /*001c*/ 	.word	index@(_Z11mul2_kernelPKfPfi)
        /*0020*/ 	.word	0x00000000
.L_5:


//--------------------- .nv.compat                --------------------------
	.section	.nv.compat,"",@"SHT_CUDA_COMPAT_INFO"
	.align	4
        /*0000*/ 	.byte	0x02, 0x09, 0x00, 0x00, 0x02, 0x02, 0x01, 0x00, 0x02, 0x05, 0x05, 0x00, 0x03, 0x07, 0x01, 0x01
        /*0010*/ 	.byte	0x02, 0x03, 0x00, 0x00, 0x02, 0x06, 0x01, 0x00, 0x04, 0x0b, 0x08, 0x00, 0x09, 0x00, 0x00, 0x00
        /*0020*/ 	.byte	0x00, 0x00, 0x00, 0x00


//--------------------- .nv.info._Z11mul2_kernelPKfPfi --------------------------
	.section	.nv.info._Z11mul2_kernelPKfPfi,"",@"SHT_CUDA_INFO"
	.sectionflags	@""
	.align	4


	//----- nvinfo : EIATTR_CUDA_API_VERSION
	.align		4
        /*0000*/ 	.byte	0x04, 0x37
        /*0002*/ 	.short	(.L_7 - .L_6)
.L_6:
        /*0004*/ 	.word	0x00000082


	//----- nvinfo : EIATTR_KPARAM_INFO
	.align		4
.L_7:
        /*0008*/ 	.byte	0x04, 0x17
        /*000a*/ 	.short	(.L_9 - .L_8)
.L_8:
        /*000c*/ 	.word	0x00000000
        /*0010*/ 	.short	0x0002
        /*0012*/ 	.short	0x0010
        /*0014*/ 	.byte	0x00, 0xf0, 0x11, 0x00


	//----- nvinfo : EIATTR_KPARAM_INFO
	.align		4
.L_9:
        /*0018*/ 	.byte	0x04, 0x17
        /*001a*/ 	.short	(.L_11 - .L_10)
.L_10:
        /*001c*/ 	.word	0x00000000
        /*0020*/ 	.short	0x0001
        /*0022*/ 	.short	0x0008
        /*0024*/ 	.byte	0x00, 0xf5, 0x21, 0x00


	//----- nvinfo : EIATTR_KPARAM_INFO
	.align		4
.L_11:
        /*0028*/ 	.byte	0x04, 0x17
        /*002a*/ 	.short	(.L_13 - .L_12)
.L_12:
        /*002c*/ 	.word	0x00000000
        /*0030*/ 	.short	0x0000
        /*0032*/ 	.short	0x0000
        /*0034*/ 	.byte	0x00, 0xf5, 0x21, 0x00


	//----- nvinfo : EIATTR_SPARSE_MMA_MASK
	.align		4
.L_13:
        /*0038*/ 	.byte	0x03, 0x50
        /*003a*/ 	.short	0x0000


	//----- nvinfo : EIATTR_MAXREG_COUNT
	.align		4
        /*003c*/ 	.byte	0x03, 0x1b
        /*003e*/ 	.short	0x00ff


	//----- nvinfo : EIATTR_MERCURY_ISA_VERSION
	.align		4
        /*0040*/ 	.byte	0x03, 0x5f
        /*0042*/ 	.short	0x0101


	//----- nvinfo : EIATTR_VRC_CTA_INIT_COUNT
	.align		4
        /*0044*/ 	.byte	0x02, 0x4a
	.zero		1
	.zero		1


	//----- nvinfo : EIATTR_EXIT_INSTR_OFFSETS
	.align		4
        /*0048*/ 	.byte	0x04, 0x1c
        /*004a*/ 	.short	(.L_15 - .L_14)


	//   ....[0]....
.L_14:
        /*004c*/ 	.word	0x00000070


	//   ....[1]....
        /*0050*/ 	.word	0x00000100


	//----- nvinfo : EIATTR_CBANK_PARAM_SIZE
	.align		4
.L_15:
        /*0054*/ 	.byte	0x03, 0x19
        /*0056*/ 	.short	0x0014


	//----- nvinfo : EIATTR_PARAM_CBANK
	.align		4
        /*0058*/ 	.byte	0x04, 0x0a
        /*005a*/ 	.short	(.L_17 - .L_16)
	.align		4
.L_16:
        /*005c*/ 	.word	index@(.nv.constant0._Z11mul2_kernelPKfPfi)
        /*0060*/ 	.short	0x0380
        /*0062*/ 	.short	0x0014


	//----- nvinfo : EIATTR_SW_WAR
	.align		4
.L_17:
        /*0064*/ 	.byte	0x04, 0x36
        /*0066*/ 	.short	(.L_19 - .L_18)
.L_18:
        /*0068*/ 	.word	0x00000008
.L_19:


//--------------------- .nv.callgraph             --------------------------
	.section	.nv.callgraph,"",@"SHT_CUDA_CALLGRAPH"
	.align	4
	.sectionentsize	8
	.align		4
        /*0000*/ 	.word	0x00000000
	.align		4
        /*0004*/ 	.word	0xffffffff
	.align		4
        /*0008*/ 	.word	0x00000000
	.align		4
        /*000c*/ 	.word	0xfffffffe
	.align		4
        /*0010*/ 	.word	0x00000000
	.align		4
        /*0014*/ 	.word	0xfffffffd
	.align		4
        /*0018*/ 	.word	0x00000000
	.align		4
        /*001c*/ 	.word	0xfffffffc


//--------------------- .text._Z11mul2_kernelPKfPfi --------------------------
	.section	.text._Z11mul2_kernelPKfPfi,"ax",@progbits
	.align	128
        .global         _Z11mul2_kernelPKfPfi
        .type           _Z11mul2_kernelPKfPfi,@function
        .size           _Z11mul2_kernelPKfPfi,(.L_x_1 - _Z11mul2_kernelPKfPfi)
        .other          _Z11mul2_kernelPKfPfi,@"STO_CUDA_ENTRY STV_DEFAULT"
_Z11mul2_kernelPKfPfi:
.text._Z11mul2_kernelPKfPfi:
[----:B------:R-:W-:Y:S01]  /*0000*/  LDC R1, c[0x0][0x37c] ;  /* 0x0000df00ff017b82 */ /* 0x000fe20000000800 */
[----:B------:R-:W0:Y:S07]  /*0010*/  S2R R0, SR_TID.X ;  /* 0x0000000000007919 */ /* 0x000e2e0000002100 */
[----:B------:R-:W0:Y:S01]  /*0020*/  S2UR UR4, SR_CTAID.X ;  /* 0x00000000000479c3 */ /* 0x000e220000002500 */
[----:B------:R-:W1:Y:S07]  /*0030*/  LDCU UR5, c[0x0][0x390] ;  /* 0x00007200ff0577ac */ /* 0x000e6e0008000800 */
[----:B------:R-:W0:Y:S02]  /*0040*/  LDC R7, c[0x0][0x360] ;  /* 0x0000d800ff077b82 */ /* 0x000e240000000800 */
[----:B0-----:R-:W-:-:S05]  /*0050*/  IMAD R7, R7, UR4, R0 ;  /* 0x0000000407077c24 */ /* 0x001fca000f8e0200 */
[----:B-1----:R-:W-:-:S13]  /*0060*/  ISETP.GE.AND P0, PT, R7, UR5, PT ;  /* 0x0000000507007c0c */ /* 0x002fda000bf06270 */
[----:B------:R-:W-:Y:S05]  /*0070*/  @P0 EXIT ;  /* 0x000000000000094d */ /* 0x000fea0003800000 */
[----:B------:R-:W0:Y:S01]  /*0080*/  LDC.64 R2, c[0x0][0x380] ;  /* 0x0000e000ff027b82 */ /* 0x000e220000000a00 */
[----:B------:R-:W1:Y:S07]  /*0090*/  LDCU.64 UR4, c[0x0][0x358] ;  /* 0x00006b00ff0477ac */ /* 0x000e6e0008000a00 */
[----:B------:R-:W2:Y:S01]  /*00a0*/  LDC.64 R4, c[0x0][0x388] ;  /* 0x0000e200ff047b82 */ /* 0x000ea20000000a00 */
[----:B0-----:R-:W-:-:S06]  /*00b0*/  IMAD.WIDE R2, R7, 0x4, R2 ;  /* 0x0000000407027825 */ /* 0x001fcc00078e0202 */
[----:B-1----:R-:W3:Y:S01]  /*00c0*/  LDG.E.CONSTANT R2, desc[UR4][R2.64] ;  /* 0x0000000402027981 */ /* 0x002ee2000c1e9900 */
[----:B--2---:R-:W-:-:S04]  /*00d0*/  IMAD.WIDE R4, R7, 0x4, R4 ;  /* 0x0000000407047825 */ /* 0x004fc800078e0204 */
[----:B---3--:R-:W-:-:S05]  /*00e0*/  FADD R7, R2, R2 ;  /* 0x0000000202077221 */ /* 0x008fca0000000000 */
[----:B------:R-:W-:Y:S01]  /*00f0*/  STG.E desc[UR4][R4.64], R7 ;  /* 0x0000000704007986 */ /* 0x000fe2000c101904 */
[----:B------:R-:W-:Y:S05]  /*0100*/  EXIT ;  /* 0x000000000000794d */ /* 0x000fea0003800000 */
.L_x_0:
[----:B------:R-:W-:-:S00]  /*0110*/  BRA `(.L_x_0) ;  /* 0xfffffffc00fc7947 */ /* 0x000fc0000383ffff */
[----:B------:R-:W-:-:S00]  /*0120*/  NOP ;  /* 0x0000000000007918 */ /* 0x000fc00000000000 */
        /* <DEDUP_REMOVED lines=13> */
.L_x_1:


//--------------------- .nv.shared.reserved.0     --------------------------
	.section	.nv.shared.reserved.0,"aw",@nobits
	.weak		__nv_reservedSMEM_offset_0_alias
	.size		__nv_reservedSMEM_offset_0_alias, 0, 64
	.other		__nv_reservedSMEM_offset_0_alias,@"STO_CUDA_RESERVED_SHARED STV_DEFAULT"
__nv_reservedSMEM_offset_0_alias:
	.zero		0
	.zero		64


//--------------------- .nv.constant0._Z11mul2_kernelPKfPfi --------------------------
	.section	.nv.constant0._Z11mul2_kernelPKfPfi,"a",@progbits
	.sectionflags	@""
	.align	4
.nv.constant0._Z11mul2_kernelPKfPfi:
	.zero		916


//--------------------- SYMBOLS --------------------------

	.type		.nv.reservedSmem.offset0,@object
	.size		.nv.reservedSmem.offset0,0x4
